//
// Generated by NVIDIA NVVM Compiler
//
// Compiler Build ID: CL-36424714
// Cuda compilation tools, release 13.0, V13.0.88
// Based on NVVM 20.0.0
//

.version 9.0
.target sm_100
.address_size 64

	// .globl	_Z10device_addPiS_S_i

.visible .entry _Z10device_addPiS_S_i(
	.param .u64 .ptr .align 1 _Z10device_addPiS_S_i_param_0,
	.param .u64 .ptr .align 1 _Z10device_addPiS_S_i_param_1,
	.param .u64 .ptr .align 1 _Z10device_addPiS_S_i_param_2,
	.param .u32 _Z10device_addPiS_S_i_param_3
)
{
	.reg .pred 	%p<10>;
	.reg .b16 	%rs<4>;
	.reg .b32 	%r<130>;
	.reg .b64 	%rd<26>;

	ld.param.u64 	%rd7, [_Z10device_addPiS_S_i_param_0];
	ld.param.u64 	%rd8, [_Z10device_addPiS_S_i_param_1];
	ld.param.u64 	%rd9, [_Z10device_addPiS_S_i_param_2];
	ld.param.u32 	%r23, [_Z10device_addPiS_S_i_param_3];
	cvta.to.global.u64 	%rd1, %rd9;
	cvta.to.global.u64 	%rd2, %rd8;
	cvta.to.global.u64 	%rd3, %rd7;
	mul.hi.s32 	%r24, %r23, -2147450879;
	add.s32 	%r25, %r24, %r23;
	shr.u32 	%r26, %r25, 31;
	shr.s32 	%r27, %r25, 24;
	add.s32 	%r1, %r27, %r26;
	setp.lt.s32 	%p1, %r23, 33553920;
	@%p1 bra 	$L__BB0_13;
	mov.u32 	%r29, %tid.x;
	mov.u32 	%r30, %ctaid.x;
	mov.u32 	%r31, %ntid.x;
	mad.lo.s32 	%r2, %r30, %r31, %r29;
	add.s32 	%r32, %r1, -1;
	and.b32  	%r3, %r1, 15;
	setp.lt.u32 	%p2, %r32, 15;
	mov.b32 	%r126, 0;
	@%p2 bra 	$L__BB0_4;
	and.b32  	%r126, %r1, 112;
	cvt.u16.u32 	%rs1, %r1;
	shr.u16 	%rs2, %rs1, 4;
	and.b16  	%rs3, %rs2, 7;
	mul.wide.u16 	%r33, %rs3, 16;
	neg.s32 	%r124, %r33;
	add.s64 	%rd4, %rd3, 1073725440;
	add.s64 	%rd5, %rd2, 1073725440;
	add.s64 	%rd6, %rd1, 1073725440;
	mov.u32 	%r123, %r2;
$L__BB0_3:
	.pragma "nounroll";
	mul.wide.s32 	%rd10, %r123, 4;
	add.s64 	%rd11, %rd4, %rd10;
	add.s64 	%rd12, %rd5, %rd10;
	add.s64 	%rd13, %rd6, %rd10;
	ld.global.u32 	%r34, [%rd11+-1073725440];
	ld.global.u32 	%r35, [%rd12+-1073725440];
	add.s32 	%r36, %r35, %r34;
	st.global.u32 	[%rd13+-1073725440], %r36;
	ld.global.u32 	%r37, [%rd11+-939509760];
	ld.global.u32 	%r38, [%rd12+-939509760];
	add.s32 	%r39, %r38, %r37;
	st.global.u32 	[%rd13+-939509760], %r39;
	ld.global.u32 	%r40, [%rd11+-805294080];
	ld.global.u32 	%r41, [%rd12+-805294080];
	add.s32 	%r42, %r41, %r40;
	st.global.u32 	[%rd13+-805294080], %r42;
	ld.global.u32 	%r43, [%rd11+-671078400];
	ld.global.u32 	%r44, [%rd12+-671078400];
	add.s32 	%r45, %r44, %r43;
	st.global.u32 	[%rd13+-671078400], %r45;
	ld.global.u32 	%r46, [%rd11+-536862720];
	ld.global.u32 	%r47, [%rd12+-536862720];
	add.s32 	%r48, %r47, %r46;
	st.global.u32 	[%rd13+-536862720], %r48;
	ld.global.u32 	%r49, [%rd11+-402647040];
	ld.global.u32 	%r50, [%rd12+-402647040];
	add.s32 	%r51, %r50, %r49;
	st.global.u32 	[%rd13+-402647040], %r51;
	ld.global.u32 	%r52, [%rd11+-268431360];
	ld.global.u32 	%r53, [%rd12+-268431360];
	add.s32 	%r54, %r53, %r52;
	st.global.u32 	[%rd13+-268431360], %r54;
	ld.global.u32 	%r55, [%rd11+-134215680];
	ld.global.u32 	%r56, [%rd12+-134215680];
	add.s32 	%r57, %r56, %r55;
	st.global.u32 	[%rd13+-134215680], %r57;
	ld.global.u32 	%r58, [%rd11];
	ld.global.u32 	%r59, [%rd12];
	add.s32 	%r60, %r59, %r58;
	st.global.u32 	[%rd13], %r60;
	ld.global.u32 	%r61, [%rd11+134215680];
	ld.global.u32 	%r62, [%rd12+134215680];
	add.s32 	%r63, %r62, %r61;
	st.global.u32 	[%rd13+134215680], %r63;
	ld.global.u32 	%r64, [%rd11+268431360];
	ld.global.u32 	%r65, [%rd12+268431360];
	add.s32 	%r66, %r65, %r64;
	st.global.u32 	[%rd13+268431360], %r66;
	ld.global.u32 	%r67, [%rd11+402647040];
	ld.global.u32 	%r68, [%rd12+402647040];
	add.s32 	%r69, %r68, %r67;
	st.global.u32 	[%rd13+402647040], %r69;
	ld.global.u32 	%r70, [%rd11+536862720];
	ld.global.u32 	%r71, [%rd12+536862720];
	add.s32 	%r72, %r71, %r70;
	st.global.u32 	[%rd13+536862720], %r72;
	ld.global.u32 	%r73, [%rd11+671078400];
	ld.global.u32 	%r74, [%rd12+671078400];
	add.s32 	%r75, %r74, %r73;
	st.global.u32 	[%rd13+671078400], %r75;
	ld.global.u32 	%r76, [%rd11+805294080];
	ld.global.u32 	%r77, [%rd12+805294080];
	add.s32 	%r78, %r77, %r76;
	st.global.u32 	[%rd13+805294080], %r78;
	ld.global.u32 	%r79, [%rd11+939509760];
	ld.global.u32 	%r80, [%rd12+939509760];
	add.s32 	%r81, %r80, %r79;
	st.global.u32 	[%rd13+939509760], %r81;
	add.s32 	%r124, %r124, 16;
	add.s32 	%r123, %r123, 536862720;
	setp.ne.s32 	%p3, %r124, 0;
	@%p3 bra 	$L__BB0_3;
$L__BB0_4:
	setp.eq.s32 	%p4, %r3, 0;
	@%p4 bra 	$L__BB0_13;
	and.b32  	%r11, %r1, 7;
	setp.lt.u32 	%p5, %r3, 8;
	@%p5 bra 	$L__BB0_7;
	mad.lo.s32 	%r82, %r126, 33553920, %r2;
	mul.wide.s32 	%rd14, %r82, 4;
	add.s64 	%rd15, %rd3, %rd14;
	ld.global.u32 	%r83, [%rd15];
	add.s64 	%rd16, %rd2, %rd14;
	ld.global.u32 	%r84, [%rd16];
	add.s32 	%r85, %r84, %r83;
	add.s64 	%rd17, %rd1, %rd14;
	st.global.u32 	[%rd17], %r85;
	ld.global.u32 	%r86, [%rd15+134215680];
	ld.global.u32 	%r87, [%rd16+134215680];
	add.s32 	%r88, %r87, %r86;
	st.global.u32 	[%rd17+134215680], %r88;
	ld.global.u32 	%r89, [%rd15+268431360];
	ld.global.u32 	%r90, [%rd16+268431360];
	add.s32 	%r91, %r90, %r89;
	st.global.u32 	[%rd17+268431360], %r91;
	ld.global.u32 	%r92, [%rd15+402647040];
	ld.global.u32 	%r93, [%rd16+402647040];
	add.s32 	%r94, %r93, %r92;
	st.global.u32 	[%rd17+402647040], %r94;
	ld.global.u32 	%r95, [%rd15+536862720];
	ld.global.u32 	%r96, [%rd16+536862720];
	add.s32 	%r97, %r96, %r95;
	st.global.u32 	[%rd17+536862720], %r97;
	ld.global.u32 	%r98, [%rd15+671078400];
	ld.global.u32 	%r99, [%rd16+671078400];
	add.s32 	%r100, %r99, %r98;
	st.global.u32 	[%rd17+671078400], %r100;
	ld.global.u32 	%r101, [%rd15+805294080];
	ld.global.u32 	%r102, [%rd16+805294080];
	add.s32 	%r103, %r102, %r101;
	st.global.u32 	[%rd17+805294080], %r103;
	ld.global.u32 	%r104, [%rd15+939509760];
	ld.global.u32 	%r105, [%rd16+939509760];
	add.s32 	%r106, %r105, %r104;
	st.global.u32 	[%rd17+939509760], %r106;
	add.s32 	%r126, %r126, 8;
$L__BB0_7:
	setp.eq.s32 	%p6, %r11, 0;
	@%p6 bra 	$L__BB0_13;
	and.b32  	%r14, %r1, 3;
	setp.lt.u32 	%p7, %r11, 4;
	@%p7 bra 	$L__BB0_10;
	mad.lo.s32 	%r107, %r126, 33553920, %r2;
	mul.wide.s32 	%rd18, %r107, 4;
	add.s64 	%rd19, %rd3, %rd18;
	ld.global.u32 	%r108, [%rd19];
	add.s64 	%rd20, %rd2, %rd18;
	ld.global.u32 	%r109, [%rd20];
	add.s32 	%r110, %r109, %r108;
	add.s64 	%rd21, %rd1, %rd18;
	st.global.u32 	[%rd21], %r110;
	ld.global.u32 	%r111, [%rd19+134215680];
	ld.global.u32 	%r112, [%rd20+134215680];
	add.s32 	%r113, %r112, %r111;
	st.global.u32 	[%rd21+134215680], %r113;
	ld.global.u32 	%r114, [%rd19+268431360];
	ld.global.u32 	%r115, [%rd20+268431360];
	add.s32 	%r116, %r115, %r114;
	st.global.u32 	[%rd21+268431360], %r116;
	ld.global.u32 	%r117, [%rd19+402647040];
	ld.global.u32 	%r118, [%rd20+402647040];
	add.s32 	%r119, %r118, %r117;
	st.global.u32 	[%rd21+402647040], %r119;
	add.s32 	%r126, %r126, 4;
$L__BB0_10:
	setp.eq.s32 	%p8, %r14, 0;
	@%p8 bra 	$L__BB0_13;
	mad.lo.s32 	%r129, %r126, 33553920, %r2;
	neg.s32 	%r128, %r14;
$L__BB0_12:
	.pragma "nounroll";
	mul.wide.s32 	%rd22, %r129, 4;
	add.s64 	%rd23, %rd1, %rd22;
	add.s64 	%rd24, %rd2, %rd22;
	add.s64 	%rd25, %rd3, %rd22;
	ld.global.u32 	%r120, [%rd25];
	ld.global.u32 	%r121, [%rd24];
	add.s32 	%r122, %r121, %r120;
	st.global.u32 	[%rd23], %r122;
	add.s32 	%r129, %r129, 33553920;
	add.s32 	%r128, %r128, 1;
	setp.ne.s32 	%p9, %r128, 0;
	@%p9 bra 	$L__BB0_12;
$L__BB0_13:
	ret;

}


// ===== COMPILED SASS (sm_100) =====

	.target	sm_100

	.elftype	@"ET_EXEC"


//--------------------- .note.nv.tkinfo           --------------------------
	.section	.note.nv.tkinfo,"",@"SHT_NOTE"
	.sectionflags	@"SHF_NOTE_NV_TKINFO"
	.tkinfo
        /*0018*/ 	.word	0x00000002
        /*0030*/ 	.string	""
        /*0030*/ 	.string	"ptxas"
        /*0030*/ 	.string	"Cuda compilation tools, release 13.0, V13.0.88"
        /*0030*/ 	.string	"Build cuda_13.0.r13.0/compiler.36424714_0"
        /*0030*/ 	.string	"-arch sm_100 -m 64 "



//--------------------- .note.nv.cuinfo           --------------------------
	.section	.note.nv.cuinfo,"",@"SHT_NOTE"
	.sectionflags	@"SHF_NOTE_NV_CUINFO"
        /*0018*/ 	.short	0x0002
        /*001a*/ 	.short	0x0064
        /*001c*/ 	.short	0x0082
	.zero		2


//--------------------- .nv.info                  --------------------------
	.section	.nv.info,"",@"SHT_CUDA_INFO"
	.align	4


	//----- nvinfo : EIATTR_REGCOUNT
	.align		4
        /*0000*/ 	.byte	0x04, 0x2f
        /*0002*/ 	.short	(.L_1 - .L_0)
	.align		4
.L_0:
        /*0004*/ 	.word	index@(_Z10device_addPiS_S_i)
        /*0008*/ 	.word	0x00000020


	//----- nvinfo : EIATTR_FRAME_SIZE
	.align		4
.L_1:
        /*000c*/ 	.byte	0x04, 0x11
        /*000e*/ 	.short	(.L_3 - .L_2)
	.align		4
.L_2:
        /*0010*/ 	.word	index@(_Z10device_addPiS_S_i)
        /*0014*/ 	.word	0x00000000


	//----- nvinfo : EIATTR_MIN_STACK_SIZE
	.align		4
.L_3:
        /*0018*/ 	.byte	0x04, 0x12
        /*001a*/ 	.short	(.L_5 - .L_4)
	.align		4
.L_4:
        /*001c*/ 	.word	index@(_Z10device_addPiS_S_i)
        /*0020*/ 	.word	0x00000000
.L_5:


//--------------------- .nv.compat                --------------------------
	.section	.nv.compat,"",@"SHT_CUDA_COMPAT_INFO"
	.align	4
        /*0000*/ 	.byte	0x02, 0x09, 0x00, 0x00, 0x02, 0x02, 0x01, 0x00, 0x02, 0x05, 0x05, 0x00, 0x03, 0x07, 0x01, 0x01
        /*0010*/ 	.byte	0x02, 0x03, 0x00, 0x00, 0x02, 0x06, 0x01, 0x00, 0x04, 0x0b, 0x08, 0x00, 0x09, 0x00, 0x00, 0x00
        /*0020*/ 	.byte	0x00, 0x00, 0x00, 0x00


//--------------------- .nv.info._Z10device_addPiS_S_i --------------------------
	.section	.nv.info._Z10device_addPiS_S_i,"",@"SHT_CUDA_INFO"
	.sectionflags	@""
	.align	4


	//----- nvinfo : EIATTR_CUDA_API_VERSION
	.align		4
        /*0000*/ 	.byte	0x04, 0x37
        /*0002*/ 	.short	(.L_7 - .L_6)
.L_6:
        /*0004*/ 	.word	0x00000082


	//----- nvinfo : EIATTR_KPARAM_INFO
	.align		4
.L_7:
        /*0008*/ 	.byte	0x04, 0x17
        /*000a*/ 	.short	(.L_9 - .L_8)
.L_8:
        /*000c*/ 	.word	0x00000000
        /*0010*/ 	.short	0x0003
        /*0012*/ 	.short	0x0018
        /*0014*/ 	.byte	0x00, 0xf0, 0x11, 0x00


	//----- nvinfo : EIATTR_KPARAM_INFO
	.align		4
.L_9:
        /*0018*/ 	.byte	0x04, 0x17
        /*001a*/ 	.short	(.L_11 - .L_10)
.L_10:
        /*001c*/ 	.word	0x00000000
        /*0020*/ 	.short	0x0002
        /*0022*/ 	.short	0x0010
        /*0024*/ 	.byte	0x00, 0xf5, 0x21, 0x00


	//----- nvinfo : EIATTR_KPARAM_INFO
	.align		4
.L_11:
        /*0028*/ 	.byte	0x04, 0x17
        /*002a*/ 	.short	(.L_13 - .L_12)
.L_12:
        /*002c*/ 	.word	0x00000000
        /*0030*/ 	.short	0x0001
        /*0032*/ 	.short	0x0008
        /*0034*/ 	.byte	0x00, 0xf5, 0x21, 0x00


	//----- nvinfo : EIATTR_KPARAM_INFO
	.align		4
.L_13:
        /*0038*/ 	.byte	0x04, 0x17
        /*003a*/ 	.short	(.L_15 - .L_14)
.L_14:
        /*003c*/ 	.word	0x00000000
        /*0040*/ 	.short	0x0000
        /*0042*/ 	.short	0x0000
        /*0044*/ 	.byte	0x00, 0xf5, 0x21, 0x00


	//----- nvinfo : EIATTR_SPARSE_MMA_MASK
	.align		4
.L_15:
        /*0048*/ 	.byte	0x03, 0x50
        /*004a*/ 	.short	0x0000


	//----- nvinfo : EIATTR_MAXREG_COUNT
	.align		4
        /*004c*/ 	.byte	0x03, 0x1b
        /*004e*/ 	.short	0x00ff


	//----- nvinfo : EIATTR_MERCURY_ISA_VERSION
	.align		4
        /*0050*/ 	.byte	0x03, 0x5f
        /*0052*/ 	.short	0x0101


	//----- nvinfo : EIATTR_VRC_CTA_INIT_COUNT
	.align		4
        /*0054*/ 	.byte	0x02, 0x4a
	.zero		1
	.zero		1


	//----- nvinfo : EIATTR_EXIT_INSTR_OFFSETS
	.align		4
        /*0058*/ 	.byte	0x04, 0x1c
        /*005a*/ 	.short	(.L_17 - .L_16)


	//   ....[0]....
.L_16:
        /*005c*/ 	.word	0x00000030


	//   ....[1]....
        /*0060*/ 	.word	0x00000c90


	//   ....[2]....
        /*0064*/ 	.word	0x00001200


	//   ....[3]....
        /*0068*/ 	.word	0x000014f0


	//   ....[4]....
        /*006c*/ 	.word	0x00001600


	//----- nvinfo : EIATTR_CBANK_PARAM_SIZE
	.align		4
.L_17:
        /*0070*/ 	.byte	0x03, 0x19
        /*0072*/ 	.short	0x001c


	//----- nvinfo : EIATTR_PARAM_CBANK
	.align		4
        /*0074*/ 	.byte	0x04, 0x0a
        /*0076*/ 	.short	(.L_19 - .L_18)
	.align		4
.L_18:
        /*0078*/ 	.word	index@(.nv.constant0._Z10device_addPiS_S_i)
        /*007c*/ 	.short	0x0380
        /*007e*/ 	.short	0x001c


	//----- nvinfo : EIATTR_SW_WAR
	.align		4
.L_19:
        /*0080*/ 	.byte	0x04, 0x36
        /*0082*/ 	.short	(.L_21 - .L_20)
.L_20:
        /*0084*/ 	.word	0x00000008
.L_21:


//--------------------- .nv.callgraph             --------------------------
	.section	.nv.callgraph,"",@"SHT_CUDA_CALLGRAPH"
	.align	4
	.sectionentsize	8
	.align		4
        /*0000*/ 	.word	0x00000000
	.align		4
        /*0004*/ 	.word	0xffffffff
	.align		4
        /*0008*/ 	.word	0x00000000
	.align		4
        /*000c*/ 	.word	0xfffffffe
	.align		4
        /*0010*/ 	.word	0x00000000
	.align		4
        /*0014*/ 	.word	0xfffffffd
	.align		4
        /*0018*/ 	.word	0x00000000
	.align		4
        /*001c*/ 	.word	0xfffffffc


//--------------------- .text._Z10device_addPiS_S_i --------------------------
	.section	.text._Z10device_addPiS_S_i,"ax",@progbits
	.align	128
        .global         _Z10device_addPiS_S_i
        .type           _Z10device_addPiS_S_i,@function
        .size           _Z10device_addPiS_S_i,(.L_x_6 - _Z10device_addPiS_S_i)
        .other          _Z10device_addPiS_S_i,@"STO_CUDA_ENTRY STV_DEFAULT"
_Z10device_addPiS_S_i:
.text._Z10device_addPiS_S_i:
[----:B------:R-:W-:Y:S08]  /*0000*/  LDC R1, c[0x0][0x37c] ;  /* 0x0000df00ff017b82 */ /* 0x000ff00000000800 */
[----:B------:R-:W0:Y:S02]  /*0010*/  LDC R3, c[0x0][0x398] ;  /* 0x0000e600ff037b82 */ /* 0x000e240000000800 */
[----:B0-----:R-:W-:-:S13]  /*0020*/  ISETP.GE.AND P0, PT, R3, 0x1fffe00, PT ;  /* 0x01fffe000300780c */ /* 0x001fda0003f06270 */
[----:B------:R-:W-:Y:S05]  /*0030*/  @!P0 EXIT ;  /* 0x000000000000894d */ /* 0x000fea0003800000 */
[----:B------:R-:W-:Y:S01]  /*0040*/  IMAD.MOV.U32 R2, RZ, RZ, RZ ;  /* 0x000000ffff027224 */ /* 0x000fe200078e00ff */
[----:B------:R-:W0:Y:S01]  /*0050*/  S2R R0, SR_TID.X ;  /* 0x0000000000007919 */ /* 0x000e220000002100 */
[----:B------:R-:W0:Y:S01]  /*0060*/  S2UR UR4, SR_CTAID.X ;  /* 0x00000000000479c3 */ /* 0x000e220000002500 */
[----:B------:R-:W1:Y:S01]  /*0070*/  LDCU.64 UR12, c[0x0][0x358] ;  /* 0x00006b00ff0c77ac */ /* 0x000e620008000a00 */
[----:B------:R-:W-:-:S05]  /*0080*/  IMAD.HI R2, R3, -0x7fff7fff, R2 ;  /* 0x8000800103027827 */ /* 0x000fca00078e0202 */
[----:B------:R-:W-:Y:S01]  /*0090*/  SHF.R.U32.HI R3, RZ, 0x1f, R2 ;  /* 0x0000001fff037819 */ /* 0x000fe20000011602 */
[----:B------:R-:W0:Y:S03]  /*00a0*/  LDC R5, c[0x0][0x360] ;  /* 0x0000d800ff057b82 */ /* 0x000e260000000800 */
[----:B------:R-:W-:-:S04]  /*00b0*/  LEA.HI.SX32 R2, R2, R3, 0x8 ;  /* 0x0000000302027211 */ /* 0x000fc800078f42ff */
[C---:B------:R-:W-:Y:S01]  /*00c0*/  LOP3.LUT R24, R2.reuse, 0xf, RZ, 0xc0, !PT ;  /* 0x0000000f02187812 */ /* 0x040fe200078ec0ff */
[----:B------:R-:W-:-:S03]  /*00d0*/  VIADD R3, R2, 0xffffffff ;  /* 0xffffffff02037836 */ /* 0x000fc60000000000 */
[----:B------:R-:W-:Y:S02]  /*00e0*/  ISETP.NE.AND P0, PT, R24, RZ, PT ;  /* 0x000000ff1800720c */ /* 0x000fe40003f05270 */
[----:B------:R-:W-:Y:S01]  /*00f0*/  ISETP.GE.U32.AND P1, PT, R3, 0xf, PT ;  /* 0x0000000f0300780c */ /* 0x000fe20003f26070 */
[----:B------:R-:W-:Y:S02]  /*0100*/  IMAD.MOV.U32 R3, RZ, RZ, RZ ;  /* 0x000000ffff037224 */ /* 0x000fe400078e00ff */
[----:B0-----:R-:W-:-:S10]  /*0110*/  IMAD R0, R5, UR4, R0 ;  /* 0x0000000405007c24 */ /* 0x001fd4000f8e0200 */
[----:B-1----:R-:W-:Y:S05]  /*0120*/  @!P1 BRA `(.L_x_0) ;  /* 0x0000000800d89947 */ /* 0x002fea0003800000 */
[----:B------:R-:W0:Y:S01]  /*0130*/  LDCU.128 UR4, c[0x0][0x380] ;  /* 0x00007000ff0477ac */ /* 0x000e220008000c00 */
[----:B------:R-:W-:Y:S01]  /*0140*/  LOP3.LUT R3, R2, 0xffff, RZ, 0xc0, !PT ;  /* 0x0000ffff02037812 */ /* 0x000fe200078ec0ff */
[----:B------:R-:W-:Y:S01]  /*0150*/  IMAD.MOV.U32 R10, RZ, RZ, R0 ;  /* 0x000000ffff0a7224 */ /* 0x000fe200078e0000 */
[----:B------:R-:W1:Y:S02]  /*0160*/  LDCU.64 UR10, c[0x0][0x390] ;  /* 0x00007200ff0a77ac */ /* 0x000e640008000a00 */
[----:B------:R-:W-:-:S05]  /*0170*/  SHF.R.U32.HI R3, RZ, 0x4, R3 ;  /* 0x00000004ff037819 */ /* 0x000fca0000011603 */
[----:B------:R-:W-:-:S05]  /*0180*/  IMAD.SHL.U32 R3, R3, 0x10, RZ ;  /* 0x0000001003037824 */ /* 0x000fca00078e00ff */
[----:B------:R-:W-:Y:S02]  /*0190*/  LOP3.LUT R11, R3, 0x70, RZ, 0xe2, !PT ;  /* 0x00000070030b7812 */ /* 0x000fe400078ee2ff */
[----:B------:R-:W-:Y:S01]  /*01a0*/  LOP3.LUT R3, R2, 0x70, RZ, 0xc0, !PT ;  /* 0x0000007002037812 */ /* 0x000fe200078ec0ff */
[----:B0-----:R-:W-:Y:S02]  /*01b0*/  UIADD3 UR8, UP0, UPT, UR4, 0x3fffc000, URZ ;  /* 0x3fffc00004087890 */ /* 0x001fe4000ff1e0ff */
[----:B------:R-:W-:Y:S01]  /*01c0*/  UIADD3 UR6, UP1, UPT, UR6, 0x3fffc000, URZ ;  /* 0x3fffc00006067890 */ /* 0x000fe2000ff3e0ff */
[----:B------:R-:W-:Y:S01]  /*01d0*/  IMAD.MOV R11, RZ, RZ, -R11 ;  /* 0x000000ffff0b7224 */ /* 0x000fe200078e0a0b */
[----:B-1----:R-:W-:Y:S02]  /*01e0*/  UIADD3 UR4, UP2, UPT, UR10, 0x3fffc000, URZ ;  /* 0x3fffc0000a047890 */ /* 0x002fe4000ff5e0ff */
[----:B------:R-:W-:Y:S02]  /*01f0*/  UIADD3.X UR9, UPT, UPT, URZ, UR5, URZ, UP0, !UPT ;  /* 0x00000005ff097290 */ /* 0x000fe400087fe4ff */
[----:B------:R-:W-:-:S02]  /*0200*/  UIADD3.X UR7, UPT, UPT, URZ, UR7, URZ, UP1, !UPT ;  /* 0x00000007ff077290 */ /* 0x000fc40008ffe4ff */
[----:B------:R-:W-:-:S12]  /*0210*/  UIADD3.X UR5, UPT, UPT, URZ, UR11, URZ, UP2, !UPT ;  /* 0x0000000bff057290 */ /* 0x000fd800097fe4ff */
.L_x_1:
[----:B------:R-:W-:Y:S02]  /*0220*/  IMAD.U32 R8, RZ, RZ, UR6 ;  /* 0x00000006ff087e24 */ /* 0x000fe4000f8e00ff */
[----:B------:R-:W-:Y:S02]  /*0230*/  IMAD.U32 R9, RZ, RZ, UR7 ;  /* 0x00000007ff097e24 */ /* 0x000fe4000f8e00ff */
[----:B------:R-:W-:Y:S02]  /*0240*/  IMAD.U32 R6, RZ, RZ, UR8 ;  /* 0x00000008ff067e24 */ /* 0x000fe4000f8e00ff */
[----:B------:R-:W-:Y:S02]  /*0250*/  IMAD.U32 R7, RZ, RZ, UR9 ;  /* 0x00000009ff077e24 */ /* 0x000fe4000f8e00ff */
[----:B------:R-:W-:-:S04]  /*0260*/  IMAD.WIDE R8, R10, 0x4, R8 ;  /* 0x000000040a087825 */ /* 0x000fc800078e0208 */
[----:B------:R-:W-:Y:S01]  /*0270*/  IMAD.WIDE R6, R10, 0x4, R6 ;  /* 0x000000040a067825 */ /* 0x000fe200078e0206 */
[----:B------:R-:W-:Y:S02]  /*0280*/  IADD3 R20, P2, PT, R8, -0x40000000, RZ ;  /* 0xc000000008147810 */ /* 0x000fe40007f5e0ff */
[----:B-1----:R-:W-:Y:S02]  /*0290*/  IADD3 R18, P1, PT, R6, -0x40000000, RZ ;  /* 0xc000000006127810 */ /* 0x002fe40007f3e0ff */
[----:B------:R-:W-:Y:S02]  /*02a0*/  IADD3.X R21, PT, PT, R9, -0x1, RZ, P2, !PT ;  /* 0xffffffff09157810 */ /* 0x000fe400017fe4ff */
[----:B------:R-:W-:-:S04]  /*02b0*/  IADD3.X R19, PT, PT, R7, -0x1, RZ, P1, !PT ;  /* 0xffffffff07137810 */ /* 0x000fc80000ffe4ff */
[----:B------:R-:W2:Y:S04]  /*02c0*/  LDG.E R21, desc[UR12][R20.64+0x4000] ;  /* 0x0040000c14157981 */ /* 0x000ea8000c1e1900 */
[----:B------:R-:W2:Y:S01]  /*02d0*/  LDG.E R18, desc[UR12][R18.64+0x4000] ;  /* 0x0040000c12127981 */ /* 0x000ea2000c1e1900 */
[----:B------:R-:W-:Y:S02]  /*02e0*/  IMAD.U32 R4, RZ, RZ, UR4 ;  /* 0x00000004ff047e24 */ /* 0x000fe4000f8e00ff */
[----:B------:R-:W-:Y:S02]  /*02f0*/  IMAD.U32 R5, RZ, RZ, UR5 ;  /* 0x00000005ff057e24 */ /* 0x000fe4000f8e00ff */
[----:B------:R-:W-:Y:S01]  /*0300*/  IMAD.WIDE R4, R10, 0x4, R4 ;  /* 0x000000040a047825 */ /* 0x000fe200078e0204 */
[----:B------:R-:W-:-:S02]  /*0310*/  IADD3 R12, P3, PT, R8, -0x38000000, RZ ;  /* 0xc8000000080c7810 */ /* 0x000fc40007f7e0ff */
[----:B------:R-:W-:Y:S02]  /*0320*/  IADD3 R14, P2, PT, R6, -0x38000000, RZ ;  /* 0xc8000000060e7810 */ /* 0x000fe40007f5e0ff */
[----:B------:R-:W-:Y:S02]  /*0330*/  IADD3 R16, P1, PT, R4, -0x40000000, RZ ;  /* 0xc000000004107810 */ /* 0x000fe40007f3e0ff */
[----:B------:R-:W-:Y:S02]  /*0340*/  IADD3.X R13, PT, PT, R9, -0x1, RZ, P3, !PT ;  /* 0xffffffff090d7810 */ /* 0x000fe40001ffe4ff */
[----:B------:R-:W-:Y:S02]  /*0350*/  IADD3.X R17, PT, PT, R5, -0x1, RZ, P1, !PT ;  /* 0xffffffff05117810 */ /* 0x000fe40000ffe4ff */
[----:B------:R-:W-:Y:S01]  /*0360*/  IADD3.X R15, PT, PT, R7, -0x1, RZ, P2, !PT ;  /* 0xffffffff070f7810 */ /* 0x000fe200017fe4ff */
[----:B--2---:R-:W-:-:S05]  /*0370*/  IMAD.IADD R25, R18, 0x1, R21 ;  /* 0x0000000112197824 */ /* 0x004fca00078e0215 */
[----:B------:R0:W-:Y:S04]  /*0380*/  STG.E desc[UR12][R16.64+0x4000], R25 ;  /* 0x0040001910007986 */ /* 0x0001e8000c10190c */
[----:B------:R-:W2:Y:S04]  /*0390*/  LDG.E R14, desc[UR12][R14.64+0x3800] ;  /* 0x0038000c0e0e7981 */ /* 0x000ea8000c1e1900 */
[----:B------:R-:W2:Y:S01]  /*03a0*/  LDG.E R13, desc[UR12][R12.64+0x3800] ;  /* 0x0038000c0c0d7981 */ /* 0x000ea2000c1e1900 */
[----:B------:R-:W-:Y:S02]  /*03b0*/  IADD3 R22, P1, PT, R4, -0x38000000, RZ ;  /* 0xc800000004167810 */ /* 0x000fe40007f3e0ff */
[----:B------:R-:W-:-:S02]  /*03c0*/  IADD3 R18, P3, PT, R8, -0x30000000, RZ ;  /* 0xd000000008127810 */ /* 0x000fc40007f7e0ff */
        /* <DEDUP_REMOVED lines=8> */
[----:B0-----:R-:W-:Y:S02]  /*0450*/  IADD3 R16, P1, PT, R4, -0x30000000, RZ ;  /* 0xd000000004107810 */ /* 0x001fe40007f3e0ff */
        /* <DEDUP_REMOVED lines=9> */
[----:B-1----:R-:W-:Y:S02]  /*04f0*/  IADD3 R22, P1, PT, R4, -0x28000000, RZ ;  /* 0xd800000004167810 */ /* 0x002fe40007f3e0ff */
        /* <DEDUP_REMOVED lines=37> */
[----:B------:R-:W1:Y:S04]  /*0750*/  LDG.E R14, desc[UR12][R14.64+0x800] ;  /* 0x0008000c0e0e7981 */ /* 0x000e68000c1e1900 */
[----:B------:R-:W1:Y:S01]  /*0760*/  LDG.E R13, desc[UR12][R12.64+0x800] ;  /* 0x0008000c0c0d7981 */ /* 0x000e62000c1e1900 */
[----:B------:R-:W-:-:S04]  /*0770*/  IADD3 R20, P1, PT, R4, -0x8000000, RZ ;  /* 0xf800000004147810 */ /* 0x000fc80007f3e0ff */
[----:B------:R-:W-:Y:S01]  /*0780*/  IADD3.X R21, PT, PT, R5, -0x1, RZ, P1, !PT ;  /* 0xffffffff05157810 */ /* 0x000fe20000ffe4ff */
[----:B-1----:R-:W-:-:S05]  /*0790*/  IMAD.IADD R27, R14, 0x1, R13 ;  /* 0x000000010e1b7824 */ /* 0x002fca00078e020d */
[----:B------:R1:W-:Y:S04]  /*07a0*/  STG.E desc[UR12][R20.64+0x800], R27 ;  /* 0x0008001b14007986 */ /* 0x0003e8000c10190c */
[----:B------:R-:W2:Y:S04]  /*07b0*/  LDG.E R26, desc[UR12][R6.64] ;  /* 0x0000000c061a7981 */ /* 0x000ea8000c1e1900 */
[----:B------:R-:W2:Y:S01]  /*07c0*/  LDG.E R29, desc[UR12][R8.64] ;  /* 0x0000000c081d7981 */ /* 0x000ea2000c1e1900 */
[----:B------:R-:W-:Y:S02]  /*07d0*/  IADD3 R18, P2, PT, R8, 0x8000000, RZ ;  /* 0x0800000008127810 */ /* 0x000fe40007f5e0ff */
[----:B------:R-:W-:-:S03]  /*07e0*/  IADD3 R22, P1, PT, R6, 0x8000000, RZ ;  /* 0x0800000006167810 */ /* 0x000fc60007f3e0ff */
[----:B------:R-:W-:Y:S02]  /*07f0*/  IMAD.X R19, RZ, RZ, R9, P2 ;  /* 0x000000ffff137224 */ /* 0x000fe400010e0609 */
[----:B------:R-:W-:Y:S02]  /*0800*/  IMAD.X R23, RZ, RZ, R7, P1 ;  /* 0x000000ffff177224 */ /* 0x000fe400008e0607 */
[----:B--2---:R-:W-:-:S05]  /*0810*/  IMAD.IADD R29, R26, 0x1, R29 ;  /* 0x000000011a1d7824 */ /* 0x004fca00078e021d */
[----:B------:R-:W-:Y:S04]  /*0820*/  STG.E desc[UR12][R4.64], R29 ;  /* 0x0000001d04007986 */ /* 0x000fe8000c10190c */
[----:B------:R-:W2:Y:S04]  /*0830*/  LDG.E R22, desc[UR12][R22.64+-0x800] ;  /* 0xfff8000c16167981 */ /* 0x000ea8000c1e1900 */
[----:B------:R-:W2:Y:S01]  /*0840*/  LDG.E R19, desc[UR12][R18.64+-0x800] ;  /* 0xfff8000c12137981 */ /* 0x000ea2000c1e1900 */
[----:B0-----:R-:W-:Y:S02]  /*0850*/  IADD3 R16, P1, PT, R4, 0x8000000, RZ ;  /* 0x0800000004107810 */ /* 0x001fe40007f3e0ff */
[----:B------:R-:W-:-:S02]  /*0860*/  IADD3 R12, P3, PT, R8, 0x10000000, RZ ;  /* 0x10000000080c7810 */ /* 0x000fc40007f7e0ff */
[----:B------:R-:W-:Y:S01]  /*0870*/  IADD3 R14, P2, PT, R6, 0x10000000, RZ ;  /* 0x10000000060e7810 */ /* 0x000fe20007f5e0ff */
[----:B------:R-:W-:Y:S02]  /*0880*/  IMAD.X R17, RZ, RZ, R5, P1 ;  /* 0x000000ffff117224 */ /* 0x000fe400008e0605 */
[----:B------:R-:W-:Y:S02]  /*0890*/  IMAD.X R13, RZ, RZ, R9, P3 ;  /* 0x000000ffff0d7224 */ /* 0x000fe400018e0609 */
[----:B------:R-:W-:Y:S02]  /*08a0*/  IMAD.X R15, RZ, RZ, R7, P2 ;  /* 0x000000ffff0f7224 */ /* 0x000fe400010e0607 */
[----:B--2---:R-:W-:-:S05]  /*08b0*/  IMAD.IADD R25, R22, 0x1, R19 ;  /* 0x0000000116197824 */ /* 0x004fca00078e0213 */
[----:B------:R0:W-:Y:S04]  /*08c0*/  STG.E desc[UR12][R16.64+-0x800], R25 ;  /* 0xfff8001910007986 */ /* 0x0001e8000c10190c */
[----:B------:R-:W2:Y:S04]  /*08d0*/  LDG.E R14, desc[UR12][R14.64+-0x1000] ;  /* 0xfff0000c0e0e7981 */ /* 0x000ea8000c1e1900 */
[----:B------:R-:W2:Y:S01]  /*08e0*/  LDG.E R13, desc[UR12][R12.64+-0x1000] ;  /* 0xfff0000c0c0d7981 */ /* 0x000ea2000c1e1900 */
[----:B------:R-:W-:Y:S02]  /*08f0*/  IADD3 R22, P1, PT, R4, 0x10000000, RZ ;  /* 0x1000000004167810 */ /* 0x000fe40007f3e0ff */
[----:B------:R-:W-:-:S02]  /*0900*/  IADD3 R18, P3, PT, R8, 0x18000000, RZ ;  /* 0x1800000008127810 */ /* 0x000fc40007f7e0ff */
[----:B-1----:R-:W-:Y:S01]  /*0910*/  IADD3 R20, P2, PT, R6, 0x18000000, RZ ;  /* 0x1800000006147810 */ /* 0x002fe20007f5e0ff */
[----:B------:R-:W-:Y:S02]  /*0920*/  IMAD.X R23, RZ, RZ, R5, P1 ;  /* 0x000000ffff177224 */ /* 0x000fe400008e0605 */
[----:B------:R-:W-:Y:S02]  /*0930*/  IMAD.X R19, RZ, RZ, R9, P3 ;  /* 0x000000ffff137224 */ /* 0x000fe400018e0609 */
[----:B------:R-:W-:Y:S02]  /*0940*/  IMAD.X R21, RZ, RZ, R7, P2 ;  /* 0x000000ffff157224 */ /* 0x000fe400010e0607 */
[----:B--2---:R-:W-:-:S05]  /*0950*/  IMAD.IADD R27, R14, 0x1, R13 ;  /* 0x000000010e1b7824 */ /* 0x004fca00078e020d */
[----:B------:R1:W-:Y:S04]  /*0960*/  STG.E desc[UR12][R22.64+-0x1000], R27 ;  /* 0xfff0001b16007986 */ /* 0x0003e8000c10190c */
        /* <DEDUP_REMOVED lines=12> */
[----:B-1----:R-:W-:Y:S02]  /*0a30*/  IADD3 R22, P1, PT, R4, 0x20000000, RZ ;  /* 0x2000000004167810 */ /* 0x002fe40007f3e0ff */
        /* <DEDUP_REMOVED lines=29> */
[----:B------:R-:W-:Y:S01]  /*0c10*/  IADD3 R4, P1, PT, R4, 0x38000000, RZ ;  /* 0x3800000004047810 */ /* 0x000fe20007f3e0ff */
[----:B------:R-:W-:-:S04]  /*0c20*/  VIADD R11, R11, 0x10 ;  /* 0x000000100b0b7836 */ /* 0x000fc80000000000 */
[----:B------:R-:W-:Y:S01]  /*0c30*/  IMAD.X R5, RZ, RZ, R5, P1 ;  /* 0x000000ffff057224 */ /* 0x000fe200008e0605 */
[----:B------:R-:W-:Y:S01]  /*0c40*/  ISETP.NE.AND P1, PT, R11, RZ, PT ;  /* 0x000000ff0b00720c */ /* 0x000fe20003f25270 */
[----:B------:R-:W-:Y:S02]  /*0c50*/  VIADD R10, R10, 0x1fffe000 ;  /* 0x1fffe0000a0a7836 */ /* 0x000fe40000000000 */
[----:B--2---:R-:W-:-:S05]  /*0c60*/  IMAD.IADD R13, R6, 0x1, R9 ;  /* 0x00000001060d7824 */ /* 0x004fca00078e0209 */
[----:B------:R1:W-:Y:S05]  /*0c70*/  STG.E desc[UR12][R4.64+-0x3800], R13 ;  /* 0xffc8000d04007986 */ /* 0x0003ea000c10190c */
[----:B------:R-:W-:Y:S05]  /*0c80*/  @P1 BRA `(.L_x_1) ;  /* 0xfffffff400641947 */ /* 0x000fea000383ffff */
.L_x_0:
[----:B------:R-:W-:Y:S05]  /*0c90*/  @!P0 EXIT ;  /* 0x000000000000894d */ /* 0x000fea0003800000 */
[----:B------:R-:W-:Y:S02]  /*0ca0*/  ISETP.GE.U32.AND P1, PT, R24, 0x8, PT ;  /* 0x000000081800780c */ /* 0x000fe40003f26070 */
[----:B------:R-:W-:-:S04]  /*0cb0*/  LOP3.LUT R20, R2, 0x7, RZ, 0xc0, !PT ;  /* 0x0000000702147812 */ /* 0x000fc800078ec0ff */
[----:B------:R-:W-:-:S07]  /*0cc0*/  ISETP.NE.AND P0, PT, R20, RZ, PT ;  /* 0x000000ff1400720c */ /* 0x000fce0003f05270 */
[----:B------:R-:W-:Y:S06]  /*0cd0*/  @!P1 BRA `(.L_x_2) ;  /* 0x0000000400489947 */ /* 0x000fec0003800000 */
[----:B-1----:R-:W0:Y:S01]  /*0ce0*/  LDC.64 R4, c[0x0][0x380] ;  /* 0x0000e000ff047b82 */ /* 0x002e220000000a00 */
[----:B------:R-:W-:-:S07]  /*0cf0*/  IMAD R11, R3, 0x1fffe00, R0 ;  /* 0x01fffe00030b7824 */ /* 0x000fce00078e0200 */
[----:B------:R-:W1:Y:S08]  /*0d00*/  LDC.64 R6, c[0x0][0x388] ;  /* 0x0000e200ff067b82 */ /* 0x000e700000000a00 */
[----:B------:R-:W2:Y:S01]  /*0d10*/  LDC.64 R8, c[0x0][0x390] ;  /* 0x0000e400ff087b82 */ /* 0x000ea20000000a00 */
[----:B0-----:R-:W-:-:S05]  /*0d20*/  IMAD.WIDE R4, R11, 0x4, R4 ;  /* 0x000000040b047825 */ /* 0x001fca00078e0204 */
[----:B------:R-:W3:Y:S01]  /*0d30*/  LDG.E R13, desc[UR12][R4.64] ;  /* 0x0000000c040d7981 */ /* 0x000ee2000c1e1900 */
[----:B-1----:R-:W-:-:S05]  /*0d40*/  IMAD.WIDE R6, R11, 0x4, R6 ;  /* 0x000000040b067825 */ /* 0x002fca00078e0206 */
[----:B------:R-:W3:Y:S01]  /*0d50*/  LDG.E R14, desc[UR12][R6.64] ;  /* 0x0000000c060e7981 */ /* 0x000ee2000c1e1900 */
[----:B------:R-:W-:Y:S02]  /*0d60*/  IADD3 R10, P2, PT, R6, 0x8000000, RZ ;  /* 0x08000000060a7810 */ /* 0x000fe40007f5e0ff */
[----:B------:R-:W-:Y:S01]  /*0d70*/  IADD3 R12, P1, PT, R4, 0x8000000, RZ ;  /* 0x08000000040c7810 */ /* 0x000fe20007f3e0ff */
[----:B--2---:R-:W-:-:S04]  /*0d80*/  IMAD.WIDE R8, R11, 0x4, R8 ;  /* 0x000000040b087825 */ /* 0x004fc800078e0208 */
[----:B------:R-:W-:Y:S02]  /*0d90*/  IMAD.X R11, RZ, RZ, R7, P2 ;  /* 0x000000ffff0b7224 */ /* 0x000fe400010e0607 */
[----:B---3--:R-:W-:Y:S02]  /*0da0*/  IMAD.IADD R21, R13, 0x1, R14 ;  /* 0x000000010d157824 */ /* 0x008fe400078e020e */
[----:B------:R-:W-:-:S03]  /*0db0*/  IMAD.X R13, RZ, RZ, R5, P1 ;  /* 0x000000ffff0d7224 */ /* 0x000fc600008e0605 */
        /* <DEDUP_REMOVED lines=11> */
[----:B------:R-:W0:Y:S04]  /*0e70*/  LDG.E R16, desc[UR12][R16.64+-0x1000] ;  /* 0xfff0000c10107981 */ /* 0x000e28000c1e1900 */
[----:B------:R-:W0:Y:S01]  /*0e80*/  LDG.E R19, desc[UR12][R18.64+-0x1000] ;  /* 0xfff0000c12137981 */ /* 0x000e22000c1e1900 */
[----:B------:R-:W-:Y:S02]  /*0e90*/  IADD3 R22, P3, PT, R6, 0x18000000, RZ ;  /* 0x1800000006167810 */ /* 0x000fe40007f7e0ff */
[----:B------:R-:W-:-:S02]  /*0ea0*/  IADD3 R10, P1, PT, R8, 0x10000000, RZ ;  /* 0x10000000080a7810 */ /* 0x000fc40007f3e0ff */
[----:B------:R-:W-:Y:S01]  /*0eb0*/  IADD3 R12, P2, PT, R4, 0x18000000, RZ ;  /* 0x18000000040c7810 */ /* 0x000fe20007f5e0ff */
[----:B------:R-:W-:Y:S02]  /*0ec0*/  IMAD.X R23, RZ, RZ, R7, P3 ;  /* 0x000000ffff177224 */ /* 0x000fe400018e0607 */
[----:B------:R-:W-:Y:S02]  /*0ed0*/  IMAD.X R11, RZ, RZ, R9, P1 ;  /* 0x000000ffff0b7224 */ /* 0x000fe400008e0609 */
[----:B------:R-:W-:Y:S02]  /*0ee0*/  IMAD.X R13, RZ, RZ, R5, P2 ;  /* 0x000000ffff0d7224 */ /* 0x000fe400010e0605 */
[----:B0-----:R-:W-:-:S05]  /*0ef0*/  IMAD.IADD R21, R16, 0x1, R19 ;  /* 0x0000000110157824 */ /* 0x001fca00078e0213 */
[----:B------:R0:W-:Y:S04]  /*0f00*/  STG.E desc[UR12][R10.64+-0x1000], R21 ;  /* 0xfff000150a007986 */ /* 0x0001e8000c10190c */
[----:B------:R-:W2:Y:S04]  /*0f10*/  LDG.E R12, desc[UR12][R12.64+-0x1800] ;  /* 0xffe8000c0c0c7981 */ /* 0x000ea8000c1e1900 */
[----:B------:R-:W2:Y:S01]  /*0f20*/  LDG.E R23, desc[UR12][R22.64+-0x1800] ;  /* 0xffe8000c16177981 */ /* 0x000ea2000c1e1900 */
[----:B------:R-:W-:Y:S02]  /*0f30*/  IADD3 R18, P3, PT, R6, 0x20000000, RZ ;  /* 0x2000000006127810 */ /* 0x000fe40007f7e0ff */
[----:B-1----:R-:W-:-:S02]  /*0f40*/  IADD3 R14, P1, PT, R8, 0x18000000, RZ ;  /* 0x18000000080e7810 */ /* 0x002fc40007f3e0ff */
        /* <DEDUP_REMOVED lines=9> */
[----:B0-----:R-:W-:-:S02]  /*0fe0*/  IADD3 R10, P1, PT, R8, 0x20000000, RZ ;  /* 0x20000000080a7810 */ /* 0x001fc40007f3e0ff */
        /* <DEDUP_REMOVED lines=26> */
[----:B------:R-:W1:Y:S04]  /*1190*/  LDG.E R10, desc[UR12][R10.64+-0x3800] ;  /* 0xffc8000c0a0a7981 */ /* 0x000e68000c1e1900 */
[----:B------:R-:W1:Y:S01]  /*11a0*/  LDG.E R7, desc[UR12][R6.64+-0x3800] ;  /* 0xffc8000c06077981 */ /* 0x000e62000c1e1900 */
[----:B------:R-:W-:-:S05]  /*11b0*/  IADD3 R8, P1, PT, R8, 0x38000000, RZ ;  /* 0x3800000008087810 */ /* 0x000fca0007f3e0ff */
[----:B------:R-:W-:Y:S02]  /*11c0*/  IMAD.X R9, RZ, RZ, R9, P1 ;  /* 0x000000ffff097224 */ /* 0x000fe400008e0609 */
[----:B------:R-:W-:Y:S02]  /*11d0*/  VIADD R3, R3, 0x8 ;  /* 0x0000000803037836 */ /* 0x000fe40000000000 */
[----:B-1----:R-:W-:-:S05]  /*11e0*/  IMAD.IADD R15, R10, 0x1, R7 ;  /* 0x000000010a0f7824 */ /* 0x002fca00078e0207 */
[----:B------:R0:W-:Y:S02]  /*11f0*/  STG.E desc[UR12][R8.64+-0x3800], R15 ;  /* 0xffc8000f08007986 */ /* 0x0001e4000c10190c */
.L_x_2:
[----:B------:R-:W-:Y:S05]  /*1200*/  @!P0 EXIT ;  /* 0x000000000000894d */ /* 0x000fea0003800000 */
[----:B------:R-:W-:Y:S02]  /*1210*/  ISETP.GE.U32.AND P1, PT, R20, 0x4, PT ;  /* 0x000000041400780c */ /* 0x000fe40003f26070 */
[----:B------:R-:W-:-:S04]  /*1220*/  LOP3.LUT R2, R2, 0x3, RZ, 0xc0, !PT ;  /* 0x0000000302027812 */ /* 0x000fc800078ec0ff */
[----:B------:R-:W-:-:S07]  /*1230*/  ISETP.NE.AND P0, PT, R2, RZ, PT ;  /* 0x000000ff0200720c */ /* 0x000fce0003f05270 */
[----:B------:R-:W-:Y:S06]  /*1240*/  @!P1 BRA `(.L_x_3) ;  /* 0x0000000000a89947 */ /* 0x000fec0003800000 */
[----:B------:R-:W2:Y:S01]  /*1250*/  LDC.64 R6, c[0x0][0x380] ;  /* 0x0000e000ff067b82 */ /* 0x000ea20000000a00 */
[----:B01----:R-:W-:-:S07]  /*1260*/  IMAD R13, R3, 0x1fffe00, R0 ;  /* 0x01fffe00030d7824 */ /* 0x003fce00078e0200 */
[----:B------:R-:W0:Y:S08]  /*1270*/  LDC.64 R4, c[0x0][0x388] ;  /* 0x0000e200ff047b82 */ /* 0x000e300000000a00 */
[----:B------:R-:W1:Y:S01]  /*1280*/  LDC.64 R8, c[0x0][0x390] ;  /* 0x0000e400ff087b82 */ /* 0x000e620000000a00 */
[----:B--2---:R-:W-:-:S05]  /*1290*/  IMAD.WIDE R6, R13, 0x4, R6 ;  /* 0x000000040d067825 */ /* 0x004fca00078e0206 */
[----:B------:R-:W2:Y:S01]  /*12a0*/  LDG.E R11, desc[UR12][R6.64] ;  /* 0x0000000c060b7981 */ /* 0x000ea2000c1e1900 */
[----:B0-----:R-:W-:-:S05]  /*12b0*/  IMAD.WIDE R4, R13, 0x4, R4 ;  /* 0x000000040d047825 */ /* 0x001fca00078e0204 */
[----:B------:R-:W2:Y:S01]  /*12c0*/  LDG.E R14, desc[UR12][R4.64] ;  /* 0x0000000c040e7981 */ /* 0x000ea2000c1e1900 */
[----:B------:R-:W-:Y:S02]  /*12d0*/  IADD3 R12, P2, PT, R4, 0x8000000, RZ ;  /* 0x08000000040c7810 */ /* 0x000fe40007f5e0ff */
[----:B------:R-:W-:Y:S01]  /*12e0*/  IADD3 R10, P1, PT, R6, 0x8000000, RZ ;  /* 0x08000000060a7810 */ /* 0x000fe20007f3e0ff */
[----:B-1----:R-:W-:-:S04]  /*12f0*/  IMAD.WIDE R8, R13, 0x4, R8 ;  /* 0x000000040d087825 */ /* 0x002fc800078e0208 */
[----:B------:R-:W-:Y:S02]  /*1300*/  IMAD.X R13, RZ, RZ, R5, P2 ;  /* 0x000000ffff0d7224 */ /* 0x000fe400010e0605 */
[----:B--2---:R-:W-:Y:S02]  /*1310*/  IMAD.IADD R21, R11, 0x1, R14 ;  /* 0x000000010b157824 */ /* 0x004fe400078e020e */
        /* <DEDUP_REMOVED lines=24> */
[----:B0-----:R-:W-:-:S05]  /*14a0*/  IADD3 R8, P1, PT, R8, 0x18000000, RZ ;  /* 0x1800000008087810 */ /* 0x001fca0007f3e0ff */
[----:B------:R-:W-:Y:S02]  /*14b0*/  IMAD.X R9, RZ, RZ, R9, P1 ;  /* 0x000000ffff097224 */ /* 0x000fe400008e0609 */
[----:B------:R-:W-:Y:S02]  /*14c0*/  VIADD R3, R3, 0x4 ;  /* 0x0000000403037836 */ /* 0x000fe40000000000 */
[----:B-1----:R-:W-:-:S05]  /*14d0*/  IMAD.IADD R15, R6, 0x1, R11 ;  /* 0x00000001060f7824 */ /* 0x002fca00078e020b */
[----:B------:R2:W-:Y:S02]  /*14e0*/  STG.E desc[UR12][R8.64+-0x1800], R15 ;  /* 0xffe8000f08007986 */ /* 0x0005e4000c10190c */
.L_x_3:
[----:B------:R-:W-:Y:S05]  /*14f0*/  @!P0 EXIT ;  /* 0x000000000000894d */ /* 0x000fea0003800000 */
[----:B0-2---:R-:W0:Y:S01]  /*1500*/  LDC.64 R8, c[0x0][0x390] ;  /* 0x0000e400ff087b82 */ /* 0x005e220000000a00 */
[----:B------:R-:W-:Y:S02]  /*1510*/  IMAD R15, R3, 0x1fffe00, R0 ;  /* 0x01fffe00030f7824 */ /* 0x000fe400078e0200 */
[----:B------:R-:W-:-:S05]  /*1520*/  IMAD.MOV R0, RZ, RZ, -R2 ;  /* 0x000000ffff007224 */ /* 0x000fca00078e0a02 */
[----:B-1----:R-:W1:Y:S08]  /*1530*/  LDC.64 R12, c[0x0][0x380] ;  /* 0x0000e000ff0c7b82 */ /* 0x002e700000000a00 */
[----:B------:R-:W2:Y:S02]  /*1540*/  LDC.64 R10, c[0x0][0x388] ;  /* 0x0000e200ff0a7b82 */ /* 0x000ea40000000a00 */
.L_x_4:
[----:B--2---:R-:W-:-:S04]  /*1550*/  IMAD.WIDE R4, R15, 0x4, R10 ;  /* 0x000000040f047825 */ /* 0x004fc800078e020a */
[C---:B-1----:R-:W-:Y:S02]  /*1560*/  IMAD.WIDE R6, R15.reuse, 0x4, R12 ;  /* 0x000000040f067825 */ /* 0x042fe400078e020c */
[----:B------:R-:W2:Y:S04]  /*1570*/  LDG.E R5, desc[UR12][R4.64] ;  /* 0x0000000c04057981 */ /* 0x000ea8000c1e1900 */
[----:B------:R-:W2:Y:S01]  /*1580*/  LDG.E R6, desc[UR12][R6.64] ;  /* 0x0000000c06067981 */ /* 0x000ea2000c1e1900 */
[----:B------:R-:W-:Y:S02]  /*1590*/  VIADD R0, R0, 0x1 ;  /* 0x0000000100007836 */ /* 0x000fe40000000000 */
[----:B0--3--:R-:W-:-:S03]  /*15a0*/  IMAD.WIDE R2, R15, 0x4, R8 ;  /* 0x000000040f027825 */ /* 0x009fc600078e0208 */
[----:B------:R-:W-:Y:S01]  /*15b0*/  ISETP.NE.AND P0, PT, R0, RZ, PT ;  /* 0x000000ff0000720c */ /* 0x000fe20003f05270 */
[----:B------:R-:W-:Y:S02]  /*15c0*/  VIADD R15, R15, 0x1fffe00 ;  /* 0x01fffe000f0f7836 */ /* 0x000fe40000000000 */
[----:B--2---:R-:W-:-:S05]  /*15d0*/  IMAD.IADD R17, R6, 0x1, R5 ;  /* 0x0000000106117824 */ /* 0x004fca00078e0205 */
[----:B------:R3:W-:Y:S05]  /*15e0*/  STG.E desc[UR12][R2.64], R17 ;  /* 0x0000001102007986 */ /* 0x0007ea000c10190c */
[----:B------:R-:W-:Y:S05]  /*15f0*/  @P0 BRA `(.L_x_4) ;  /* 0xfffffffc00d40947 */ /* 0x000fea000383ffff */
[----:B------:R-:W-:Y:S05]  /*1600*/  EXIT ;  /* 0x000000000000794d */ /* 0x000fea0003800000 */
.L_x_5:
[----:B------:R-:W-:-:S00]  /*1610*/  BRA `(.L_x_5) ;  /* 0xfffffffc00fc7947 */ /* 0x000fc0000383ffff */
[----:B------:R-:W-:-:S00]  /*1620*/  NOP ;  /* 0x0000000000007918 */ /* 0x000fc00000000000 */
        /* <DEDUP_REMOVED lines=13> */
.L_x_6:


//--------------------- .nv.shared.reserved.0     --------------------------
	.section	.nv.shared.reserved.0,"aw",@nobits
	.weak		__nv_reservedSMEM_offset_0_alias
	.size		__nv_reservedSMEM_offset_0_alias, 0, 64
	.other		__nv_reservedSMEM_offset_0_alias,@"STO_CUDA_RESERVED_SHARED STV_DEFAULT"
__nv_reservedSMEM_offset_0_alias:
	.zero		0
	.zero		64


//--------------------- .nv.constant0._Z10device_addPiS_S_i --------------------------
	.section	.nv.constant0._Z10device_addPiS_S_i,"a",@progbits
	.sectionflags	@""
	.align	4
.nv.constant0._Z10device_addPiS_S_i:
	.zero		924


//--------------------- SYMBOLS --------------------------

	.type		.nv.reservedSmem.offset0,@object
	.size		.nv.reservedSmem.offset0,0x4
